	.headerflags	@"EF_CUDA_TEXMODE_UNIFIED EF_CUDA_64BIT_ADDRESS EF_CUDA_ACCELERATORS EF_CUDA_SM90 EF_CUDA_VIRTUAL_SM(EF_CUDA_SM90)"
	.elftype	@"ET_EXEC"


//--------------------- .nv.info                  --------------------------
	.section	.nv.info,"",@"SHT_CUDA_INFO"
	.align	4


	//----- nvinfo : EIATTR_REGCOUNT
	.align		4
        /*0000*/ 	.byte	0x04, 0x2f
        /*0002*/ 	.short	(.L_3 - .L_2)
	.align		4
.L_2:
        /*0004*/ 	.word	index@(triton_poi_fused__native_batch_norm_legit_no_training_relu_17)
        /*0008*/ 	.word	0x00000010


	//----- nvinfo : EIATTR_MIN_STACK_SIZE
	.align		4
.L_3:
        /*000c*/ 	.byte	0x04, 0x12
        /*000e*/ 	.short	(.L_5 - .L_4)
	.align		4
.L_4:
        /*0010*/ 	.word	index@(triton_poi_fused__native_batch_norm_legit_no_training_relu_17)
        /*0014*/ 	.word	0x00000000


	//----- nvinfo : EIATTR_FRAME_SIZE
	.align		4
.L_5:
        /*0018*/ 	.byte	0x04, 0x11
        /*001a*/ 	.short	(.L_7 - .L_6)
	.align		4
.L_6:
        /*001c*/ 	.word	index@(triton_poi_fused__native_batch_norm_legit_no_training_relu_17)
        /*0020*/ 	.word	0x00000000


	//----- nvinfo : EIATTR_MIN_STACK_SIZE
	.align		4
.L_7:
        /*0024*/ 	.byte	0x04, 0x12
        /*0026*/ 	.short	(.L_9 - .L_8)
	.align		4
.L_8:
        /*0028*/ 	.word	index@(triton_poi_fused__native_batch_norm_legit_no_training_relu_17)
        /*002c*/ 	.word	0x00000000
.L_9:


//--------------------- .nv.info.triton_poi_fused__native_batch_norm_legit_no_training_relu_17 --------------------------
	.section	.nv.info.triton_poi_fused__native_batch_norm_legit_no_training_relu_17,"",@"SHT_CUDA_INFO"
	.sectionflags	@""
	.align	4


	//----- nvinfo : EIATTR_CUDA_API_VERSION
	.align		4
        /*0000*/ 	.byte	0x04, 0x37
        /*0002*/ 	.short	(.L_11 - .L_10)
.L_10:
        /*0004*/ 	.word	0x0000007c


	//----- nvinfo : EIATTR_KPARAM_INFO
	.align		4
.L_11:
        /*0008*/ 	.byte	0x04, 0x17
        /*000a*/ 	.short	(.L_13 - .L_12)
.L_12:
        /*000c*/ 	.word	0x00000000
        /*0010*/ 	.short	0x0006
        /*0012*/ 	.short	0x0030
        /*0014*/ 	.byte	0x00, 0xf0, 0x11, 0x00


	//----- nvinfo : EIATTR_KPARAM_INFO
	.align		4
.L_13:
        /*0018*/ 	.byte	0x04, 0x17
        /*001a*/ 	.short	(.L_15 - .L_14)
.L_14:
        /*001c*/ 	.word	0x00000000
        /*0020*/ 	.short	0x0005
        /*0022*/ 	.short	0x0028
        /*0024*/ 	.byte	0x00, 0xf4, 0x21, 0x00


	//----- nvinfo : EIATTR_KPARAM_INFO
	.align		4
.L_15:
        /*0028*/ 	.byte	0x04, 0x17
        /*002a*/ 	.short	(.L_17 - .L_16)
.L_16:
        /*002c*/ 	.word	0x00000000
        /*0030*/ 	.short	0x0004
        /*0032*/ 	.short	0x0020
        /*0034*/ 	.byte	0x00, 0xf4, 0x21, 0x00


	//----- nvinfo : EIATTR_KPARAM_INFO
	.align		4
.L_17:
        /*0038*/ 	.byte	0x04, 0x17
        /*003a*/ 	.short	(.L_19 - .L_18)
.L_18:
        /*003c*/ 	.word	0x00000000
        /*0040*/ 	.short	0x0003
        /*0042*/ 	.short	0x0018
        /*0044*/ 	.byte	0x00, 0xf4, 0x21, 0x00


	//----- nvinfo : EIATTR_KPARAM_INFO
	.align		4
.L_19:
        /*0048*/ 	.byte	0x04, 0x17
        /*004a*/ 	.short	(.L_21 - .L_20)
.L_20:
        /*004c*/ 	.word	0x00000000
        /*0050*/ 	.short	0x0002
        /*0052*/ 	.short	0x0010
        /*0054*/ 	.byte	0x00, 0xf4, 0x21, 0x00


	//----- nvinfo : EIATTR_KPARAM_INFO
	.align		4
.L_21:
        /*0058*/ 	.byte	0x04, 0x17
        /*005a*/ 	.short	(.L_23 - .L_22)
.L_22:
        /*005c*/ 	.word	0x00000000
        /*0060*/ 	.short	0x0001
        /*0062*/ 	.short	0x0008
        /*0064*/ 	.byte	0x00, 0xf4, 0x21, 0x00


	//----- nvinfo : EIATTR_KPARAM_INFO
	.align		4
.L_23:
        /*0068*/ 	.byte	0x04, 0x17
        /*006a*/ 	.short	(.L_25 - .L_24)
.L_24:
        /*006c*/ 	.word	0x00000000
        /*0070*/ 	.short	0x0000
        /*0072*/ 	.short	0x0000
        /*0074*/ 	.byte	0x00, 0xf4, 0x21, 0x00


	//----- nvinfo : EIATTR_SPARSE_MMA_MASK
	.align		4
.L_25:
        /*0078*/ 	.byte	0x03, 0x50
        /*007a*/ 	.short	0x0000


	//----- nvinfo : EIATTR_MAXREG_COUNT
	.align		4
        /*007c*/ 	.byte	0x03, 0x1b
        /*007e*/ 	.short	0x00ff


	//----- nvinfo : EIATTR_EXIT_INSTR_OFFSETS
	.align		4
        /*0080*/ 	.byte	0x04, 0x1c
        /*0082*/ 	.short	(.L_27 - .L_26)


	//   ....[0]....
.L_26:
        /*0084*/ 	.word	0x000002d0


	//----- nvinfo : EIATTR_REQNTID
	.align		4
.L_27:
        /*0088*/ 	.byte	0x04, 0x10
        /*008a*/ 	.short	(.L_29 - .L_28)
.L_28:
        /*008c*/ 	.word	0x00000080
        /*0090*/ 	.word	0x00000001
        /*0094*/ 	.word	0x00000001


	//----- nvinfo : EIATTR_CBANK_PARAM_SIZE
	.align		4
.L_29:
        /*0098*/ 	.byte	0x03, 0x19
        /*009a*/ 	.short	0x0034


	//----- nvinfo : EIATTR_PARAM_CBANK
	.align		4
        /*009c*/ 	.byte	0x04, 0x0a
        /*009e*/ 	.short	(.L_31 - .L_30)
	.align		4
.L_30:
        /*00a0*/ 	.word	index@(.nv.constant0.triton_poi_fused__native_batch_norm_legit_no_training_relu_17)
        /*00a4*/ 	.short	0x0210
        /*00a6*/ 	.short	0x0034


	//----- nvinfo : EIATTR_SW_WAR
	.align		4
.L_31:
        /*00a8*/ 	.byte	0x04, 0x36
        /*00aa*/ 	.short	(.L_33 - .L_32)
.L_32:
        /*00ac*/ 	.word	0x00000008
.L_33:


//--------------------- .nv.callgraph             --------------------------
	.section	.nv.callgraph,"",@"SHT_CUDA_CALLGRAPH"
	.align	4
	.sectionentsize	8
	.align		4
        /*0000*/ 	.word	0x00000000
	.align		4
        /*0004*/ 	.word	0xffffffff
	.align		4
        /*0008*/ 	.word	0x00000000
	.align		4
        /*000c*/ 	.word	0xfffffffe
	.align		4
        /*0010*/ 	.word	0x00000000
	.align		4
        /*0014*/ 	.word	0xfffffffd
	.align		4
        /*0018*/ 	.word	0x00000000
	.align		4
        /*001c*/ 	.word	0xfffffffc


//--------------------- .nv.constant4             --------------------------
	.section	.nv.constant4,"a",@progbits
	.align	8
	.align		8
.nv.constant4:
        /*0000*/ 	.dword	_$_str
	.align		8
        /*0008*/ 	.dword	_$_str_$_2


//--------------------- .text.triton_poi_fused__native_batch_norm_legit_no_training_relu_17 --------------------------
	.section	.text.triton_poi_fused__native_batch_norm_legit_no_training_relu_17,"ax",@progbits
	.align	128
        .global         triton_poi_fused__native_batch_norm_legit_no_training_relu_17
        .type           triton_poi_fused__native_batch_norm_legit_no_training_relu_17,@function
        .size           triton_poi_fused__native_batch_norm_legit_no_training_relu_17,(.L_x_1 - triton_poi_fused__native_batch_norm_legit_no_training_relu_17)
        .other          triton_poi_fused__native_batch_norm_legit_no_training_relu_17,@"STO_CUDA_ENTRY STV_DEFAULT"
triton_poi_fused__native_batch_norm_legit_no_training_relu_17:
.text.triton_poi_fused__native_batch_norm_legit_no_training_relu_17:
[----:B------:R-:W-:Y:S01]  /*0000*/  LDC R1, c[0x0][0x28] ;  /* 0x00000a00ff017b82 */ /* 0x000fe20000000800 */
[----:B------:R-:W1:Y:S07]  /*0010*/  S2R R0, SR_TID.X ;  /* 0x0000000000007919 */ /* 0x000e6e0000002100 */
[----:B------:R-:W2:Y:S01]  /*0020*/  LDC.64 R6, c[0x0][0x220] ;  /* 0x00008800ff067b82 */ /* 0x000ea20000000a00 */
[----:B------:R-:W-:Y:S01]  /*0030*/  ULDC.64 UR4, c[0x0][0x208] ;  /* 0x0000820000047ab9 */ /* 0x000fe20000000a00 */
[----:B------:R-:W3:Y:S06]  /*0040*/  S2R R3, SR_CTAID.X ;  /* 0x0000000000037919 */ /* 0x000eec0000002500 */
[----:B------:R-:W4:Y:S08]  /*0050*/  LDC.64 R4, c[0x0][0x218] ;  /* 0x00008600ff047b82 */ /* 0x000f300000000a00 */
[----:B------:R-:W5:Y:S08]  /*0060*/  LDC.64 R8, c[0x0][0x228] ;  /* 0x00008a00ff087b82 */ /* 0x000f700000000a00 */
[----:B------:R-:W5:Y:S01]  /*0070*/  LDC.64 R10, c[0x0][0x230] ;  /* 0x00008c00ff0a7b82 */ /* 0x000f620000000a00 */
[----:B-1----:R-:W-:-:S02]  /*0080*/  LOP3.LUT R0, R0, 0x7f, RZ, 0xc0, !PT ;  /* 0x0000007f00007812 */ /* 0x002fc400078ec0ff */
[----:B---3--:R-:W-:Y:S02]  /*0090*/  SHF.R.S32.HI R2, RZ, 0x18, R3 ;  /* 0x00000018ff027819 */ /* 0x008fe40000011403 */
[----:B------:R-:W-:Y:S02]  /*00a0*/  LEA R0, R3, R0, 0x7 ;  /* 0x0000000003007211 */ /* 0x000fe400078e38ff */
[----:B------:R-:W-:-:S04]  /*00b0*/  SGXT R3, R2, 0x1 ;  /* 0x000000010203781a */ /* 0x000fc80000000200 */
[----:B------:R-:W-:-:S04]  /*00c0*/  LEA.HI R3, R3, R0, RZ, 0x9 ;  /* 0x0000000003037211 */ /* 0x000fc800078f48ff */
[----:B------:R-:W-:-:S04]  /*00d0*/  LOP3.LUT R3, R3, 0xfffffe00, RZ, 0xc0, !PT ;  /* 0xfffffe0003037812 */ /* 0x000fc800078ec0ff */
[----:B------:R-:W-:Y:S02]  /*00e0*/  IADD3 R13, R0, -R3, RZ ;  /* 0x80000003000d7210 */ /* 0x000fe40007ffe0ff */
[----:B------:R-:W1:Y:S03]  /*00f0*/  LDC.64 R2, c[0x0][0x210] ;  /* 0x00008400ff027b82 */ /* 0x000e660000000a00 */
[----:B--2---:R-:W-:-:S06]  /*0100*/  IMAD.WIDE R6, R13, 0x4, R6 ;  /* 0x000000040d067825 */ /* 0x004fcc00078e0206 */
[----:B------:R-:W2:Y:S01]  /*0110*/  LDG.E.EL R6, desc[UR4][R6.64] ;  /* 0x0000000406067981 */ /* 0x000ea2000c2e1900 */
[----:B----4-:R-:W-:-:S04]  /*0120*/  IMAD.WIDE R4, R13, 0x4, R4 ;  /* 0x000000040d047825 */ /* 0x010fc800078e0204 */
[C---:B-----5:R-:W-:Y:S02]  /*0130*/  IMAD.WIDE R8, R13.reuse, 0x4, R8 ;  /* 0x000000040d087825 */ /* 0x060fe400078e0208 */
[----:B------:R3:W4:Y:S02]  /*0140*/  LDG.E.EL R5, desc[UR4][R4.64] ;  /* 0x0000000404057981 */ /* 0x000724000c2e1900 */
[----:B0-----:R-:W-:Y:S02]  /*0150*/  IMAD.WIDE R10, R13, 0x4, R10 ;  /* 0x000000040d0a7825 */ /* 0x001fe400078e020a */
[----:B------:R-:W5:Y:S02]  /*0160*/  LDG.E.EL R8, desc[UR4][R8.64] ;  /* 0x0000000408087981 */ /* 0x000f64000c2e1900 */
[C---:B-1----:R-:W-:Y:S02]  /*0170*/  IMAD.WIDE R2, R0.reuse, 0x4, R2 ;  /* 0x0000000400027825 */ /* 0x042fe400078e0202 */
[----:B------:R-:W5:Y:S04]  /*0180*/  LDG.E.EL R11, desc[UR4][R10.64] ;  /* 0x000000040a0b7981 */ /* 0x000f68000c2e1900 */
[----:B------:R0:W4:Y:S01]  /*0190*/  LDG.E R12, desc[UR4][R2.64] ;  /* 0x00000004020c7981 */ /* 0x000122000c1e1900 */
[----:B---3--:R-:W-:Y:S01]  /*01a0*/  HFMA2.MMA R4, -RZ, RZ, 1.625, 0 ;  /* 0x3e800000ff047435 */ /* 0x008fe200000001ff */
[----:B0-----:R-:W0:Y:S02]  /*01b0*/  LDC.64 R2, c[0x0][0x238] ;  /* 0x00008e00ff027b82 */ /* 0x001e240000000a00 */
[----:B0-----:R-:W-:-:S04]  /*01c0*/  IMAD.WIDE R2, R0, 0x4, R2 ;  /* 0x0000000400027825 */ /* 0x001fc800078e0202 */
[----:B--2---:R-:W-:-:S04]  /*01d0*/  FADD R6, R6, 9.9999997473787516356e-06 ;  /* 0x3727c5ac06067421 */ /* 0x004fc80000000000 */
[----:B------:R-:W0:Y:S02]  /*01e0*/  MUFU.SQRT R7, R6 ;  /* 0x0000000600077308 */ /* 0x000e240000002000 */
[C---:B0-----:R-:W-:Y:S02]  /*01f0*/  FSETP.GT.AND P0, PT, R7.reuse, 8.50705917302346158658e+37, PT ;  /* 0x7e8000000700780b */ /* 0x041fe40003f04000 */
[----:B------:R-:W-:-:S11]  /*0200*/  FSETP.GEU.AND P1, PT, R7, 1.175494350822287508e-38, PT ;  /* 0x008000000700780b */ /* 0x000fd60003f2e000 */
[----:B------:R-:W-:-:S04]  /*0210*/  @P0 FMUL R7, R7, 0.25 ;  /* 0x3e80000007070820 */ /* 0x000fc80000400000 */
[----:B------:R-:W-:-:S06]  /*0220*/  @!P1 FMUL R7, R7, 16777216 ;  /* 0x4b80000007079820 */ /* 0x000fcc0000400000 */
[----:B------:R-:W0:Y:S01]  /*0230*/  MUFU.RCP R7, R7 ;  /* 0x0000000700077308 */ /* 0x000e220000001000 */
[----:B------:R-:W-:Y:S01]  /*0240*/  FSEL R4, R4, 1, P0 ;  /* 0x3f80000004047808 */ /* 0x000fe20000000000 */
[----:B----4-:R-:W-:-:S04]  /*0250*/  FADD R5, R12, -R5 ;  /* 0x800000050c057221 */ /* 0x010fc80000000000 */
[----:B------:R-:W-:-:S04]  /*0260*/  @!P1 FMUL R4, R4, 16777216 ;  /* 0x4b80000004049820 */ /* 0x000fc80000400000 */
[----:B0-----:R-:W-:-:S04]  /*0270*/  FMUL R4, R7, R4 ;  /* 0x0000000407047220 */ /* 0x001fc80000400000 */
[----:B------:R-:W-:-:S04]  /*0280*/  FMUL R4, R5, R4 ;  /* 0x0000000405047220 */ /* 0x000fc80000400000 */
[----:B-----5:R-:W-:-:S05]  /*0290*/  FFMA R4, R8, R4, R11 ;  /* 0x0000000408047223 */ /* 0x020fca000000000b */
[----:B------:R-:W-:-:S04]  /*02a0*/  FSETP.GEU.AND P0, PT, R4, RZ, PT ;  /* 0x000000ff0400720b */ /* 0x000fc80003f0e000 */
[----:B------:R-:W-:-:S05]  /*02b0*/  FSEL R5, R4, RZ, P0 ;  /* 0x000000ff04057208 */ /* 0x000fca0000000000 */
[----:B------:R-:W-:Y:S01]  /*02c0*/  STG.E desc[UR4][R2.64], R5 ;  /* 0x0000000502007986 */ /* 0x000fe2000c101904 */
[----:B------:R-:W-:Y:S05]  /*02d0*/  EXIT ;  /* 0x000000000000794d */ /* 0x000fea0003800000 */
.L_x_0:
[----:B------:R-:W-:-:S00]  /*02e0*/  BRA `(.L_x_0) ;  /* 0xfffffffc00fc7947 */ /* 0x000fc0000383ffff */
[----:B------:R-:W-:-:S00]  /*02f0*/  NOP ;  /* 0x0000000000007918 */ /* 0x000fc00000000000 */
        /* <DEDUP_REMOVED lines=8> */
.L_x_1:


//--------------------- .nv.global.init           --------------------------
	.section	.nv.global.init,"aw",@progbits
.nv.global.init:
	.type		_$_str,@object
	.size		_$_str,(_$_str_$_2 - _$_str)
_$_str:
        /*0000*/ 	.byte	0x5f, 0x5f, 0x43, 0x55, 0x44, 0x41, 0x5f, 0x46, 0x54, 0x5a, 0x00
	.type		_$_str_$_2,@object
	.size		_$_str_$_2,(.L_1 - _$_str_$_2)
_$_str_$_2:
        /*000b*/ 	.byte	0x5f, 0x5f, 0x43, 0x55, 0x44, 0x41, 0x5f, 0x50, 0x52, 0x45, 0x43, 0x5f, 0x53, 0x51, 0x52, 0x54
        /*001b*/ 	.byte	0x00
.L_1:


//--------------------- .nv.constant0.triton_poi_fused__native_batch_norm_legit_no_training_relu_17 --------------------------
	.section	.nv.constant0.triton_poi_fused__native_batch_norm_legit_no_training_relu_17,"a",@progbits
	.sectionflags	@""
	.align	4
.nv.constant0.triton_poi_fused__native_batch_norm_legit_no_training_relu_17:
	.zero		580
